	.headerflags	@"EF_CUDA_TEXMODE_UNIFIED EF_CUDA_64BIT_ADDRESS EF_CUDA_ACCELERATORS EF_CUDA_SM90 EF_CUDA_VIRTUAL_SM(EF_CUDA_SM90)"
	.elftype	@"ET_EXEC"


//--------------------- .nv.info                  --------------------------
	.section	.nv.info,"",@"SHT_CUDA_INFO"
	.align	4


	//----- nvinfo : EIATTR_REGCOUNT
	.align		4
        /*0000*/ 	.byte	0x04, 0x2f
        /*0002*/ 	.short	(.L_1 - .L_0)
	.align		4
.L_0:
        /*0004*/ 	.word	index@(triton_poi_fused_convolution_97)
        /*0008*/ 	.word	0x0000000e


	//----- nvinfo : EIATTR_MIN_STACK_SIZE
	.align		4
.L_1:
        /*000c*/ 	.byte	0x04, 0x12
        /*000e*/ 	.short	(.L_3 - .L_2)
	.align		4
.L_2:
        /*0010*/ 	.word	index@(triton_poi_fused_convolution_97)
        /*0014*/ 	.word	0x00000000


	//----- nvinfo : EIATTR_FRAME_SIZE
	.align		4
.L_3:
        /*0018*/ 	.byte	0x04, 0x11
        /*001a*/ 	.short	(.L_5 - .L_4)
	.align		4
.L_4:
        /*001c*/ 	.word	index@(triton_poi_fused_convolution_97)
        /*0020*/ 	.word	0x00000000


	//----- nvinfo : EIATTR_MIN_STACK_SIZE
	.align		4
.L_5:
        /*0024*/ 	.byte	0x04, 0x12
        /*0026*/ 	.short	(.L_7 - .L_6)
	.align		4
.L_6:
        /*0028*/ 	.word	index@(triton_poi_fused_convolution_97)
        /*002c*/ 	.word	0x00000000
.L_7:


//--------------------- .nv.info.triton_poi_fused_convolution_97 --------------------------
	.section	.nv.info.triton_poi_fused_convolution_97,"",@"SHT_CUDA_INFO"
	.sectionflags	@""
	.align	4


	//----- nvinfo : EIATTR_CUDA_API_VERSION
	.align		4
        /*0000*/ 	.byte	0x04, 0x37
        /*0002*/ 	.short	(.L_9 - .L_8)
.L_8:
        /*0004*/ 	.word	0x0000007c


	//----- nvinfo : EIATTR_KPARAM_INFO
	.align		4
.L_9:
        /*0008*/ 	.byte	0x04, 0x17
        /*000a*/ 	.short	(.L_11 - .L_10)
.L_10:
        /*000c*/ 	.word	0x00000000
        /*0010*/ 	.short	0x0002
        /*0012*/ 	.short	0x0010
        /*0014*/ 	.byte	0x00, 0xf0, 0x11, 0x00


	//----- nvinfo : EIATTR_KPARAM_INFO
	.align		4
.L_11:
        /*0018*/ 	.byte	0x04, 0x17
        /*001a*/ 	.short	(.L_13 - .L_12)
.L_12:
        /*001c*/ 	.word	0x00000000
        /*0020*/ 	.short	0x0001
        /*0022*/ 	.short	0x0008
        /*0024*/ 	.byte	0x00, 0xf4, 0x21, 0x00


	//----- nvinfo : EIATTR_KPARAM_INFO
	.align		4
.L_13:
        /*0028*/ 	.byte	0x04, 0x17
        /*002a*/ 	.short	(.L_15 - .L_14)
.L_14:
        /*002c*/ 	.word	0x00000000
        /*0030*/ 	.short	0x0000
        /*0032*/ 	.short	0x0000
        /*0034*/ 	.byte	0x00, 0xf4, 0x21, 0x00


	//----- nvinfo : EIATTR_SPARSE_MMA_MASK
	.align		4
.L_15:
        /*0038*/ 	.byte	0x03, 0x50
        /*003a*/ 	.short	0x0000


	//----- nvinfo : EIATTR_MAXREG_COUNT
	.align		4
        /*003c*/ 	.byte	0x03, 0x1b
        /*003e*/ 	.short	0x00ff


	//----- nvinfo : EIATTR_EXIT_INSTR_OFFSETS
	.align		4
        /*0040*/ 	.byte	0x04, 0x1c
        /*0042*/ 	.short	(.L_17 - .L_16)


	//   ....[0]....
.L_16:
        /*0044*/ 	.word	0x000001e0


	//   ....[1]....
        /*0048*/ 	.word	0x00000200


	//----- nvinfo : EIATTR_REQNTID
	.align		4
.L_17:
        /*004c*/ 	.byte	0x04, 0x10
        /*004e*/ 	.short	(.L_19 - .L_18)
.L_18:
        /*0050*/ 	.word	0x00000080
        /*0054*/ 	.word	0x00000001
        /*0058*/ 	.word	0x00000001


	//----- nvinfo : EIATTR_CBANK_PARAM_SIZE
	.align		4
.L_19:
        /*005c*/ 	.byte	0x03, 0x19
        /*005e*/ 	.short	0x0014


	//----- nvinfo : EIATTR_PARAM_CBANK
	.align		4
        /*0060*/ 	.byte	0x04, 0x0a
        /*0062*/ 	.short	(.L_21 - .L_20)
	.align		4
.L_20:
        /*0064*/ 	.word	index@(.nv.constant0.triton_poi_fused_convolution_97)
        /*0068*/ 	.short	0x0210
        /*006a*/ 	.short	0x0014


	//----- nvinfo : EIATTR_SW_WAR
	.align		4
.L_21:
        /*006c*/ 	.byte	0x04, 0x36
        /*006e*/ 	.short	(.L_23 - .L_22)
.L_22:
        /*0070*/ 	.word	0x00000008
.L_23:


//--------------------- .nv.callgraph             --------------------------
	.section	.nv.callgraph,"",@"SHT_CUDA_CALLGRAPH"
	.align	4
	.sectionentsize	8
	.align		4
        /*0000*/ 	.word	0x00000000
	.align		4
        /*0004*/ 	.word	0xffffffff
	.align		4
        /*0008*/ 	.word	0x00000000
	.align		4
        /*000c*/ 	.word	0xfffffffe
	.align		4
        /*0010*/ 	.word	0x00000000
	.align		4
        /*0014*/ 	.word	0xfffffffd
	.align		4
        /*0018*/ 	.word	0x00000000
	.align		4
        /*001c*/ 	.word	0xfffffffc


//--------------------- .text.triton_poi_fused_convolution_97 --------------------------
	.section	.text.triton_poi_fused_convolution_97,"ax",@progbits
	.align	128
        .global         triton_poi_fused_convolution_97
        .type           triton_poi_fused_convolution_97,@function
        .size           triton_poi_fused_convolution_97,(.L_x_1 - triton_poi_fused_convolution_97)
        .other          triton_poi_fused_convolution_97,@"STO_CUDA_ENTRY STV_DEFAULT"
triton_poi_fused_convolution_97:
.text.triton_poi_fused_convolution_97:
[----:B------:R-:W0:Y:S02]  /*0000*/  LDC R1, c[0x0][0x28] ;  /* 0x00000a00ff017b82 */ /* 0x000e240000000800 */
[----:B------:R-:W1:Y:S01]  /*0010*/  S2R R0, SR_TID.X ;  /* 0x0000000000007919 */ /* 0x000e620000002100 */
[----:B------:R-:W2:Y:S01]  /*0020*/  LDC.64 R6, c[0x0][0x218] ;  /* 0x00008600ff067b82 */ /* 0x000ea20000000a00 */
[----:B------:R-:W-:Y:S01]  /*0030*/  ULDC.64 UR4, c[0x0][0x208] ;  /* 0x0000820000047ab9 */ /* 0x000fe20000000a00 */
[----:B------:R-:W3:Y:S06]  /*0040*/  S2R R9, SR_CTAID.X ;  /* 0x0000000000097919 */ /* 0x000eec0000002500 */
[----:B------:R-:W4:Y:S01]  /*0050*/  LDC.64 R2, c[0x0][0x210] ;  /* 0x00008400ff027b82 */ /* 0x000f220000000a00 */
[----:B-1----:R-:W-:-:S04]  /*0060*/  SHF.L.U32 R0, R0, 0x1, RZ ;  /* 0x0000000100007819 */ /* 0x002fc800000006ff */
[----:B------:R-:W-:-:S04]  /*0070*/  LOP3.LUT R0, R0, 0xfe, RZ, 0xc0, !PT ;  /* 0x000000fe00007812 */ /* 0x000fc800078ec0ff */
[----:B---3--:R-:W-:-:S04]  /*0080*/  LEA R9, R9, R0, 0x8 ;  /* 0x0000000009097211 */ /* 0x008fc800078e40ff */
[----:B------:R-:W-:Y:S01]  /*0090*/  IADD3 R0, R9, 0x1, RZ ;  /* 0x0000000109007810 */ /* 0x000fe20007ffe0ff */
[C---:B------:R-:W-:Y:S01]  /*00a0*/  IMAD.HI R4, R9.reuse, 0x1b4e81b5, RZ ;  /* 0x1b4e81b509047827 */ /* 0x040fe200078e02ff */
[----:B------:R-:W-:-:S03]  /*00b0*/  ISETP.GE.AND P0, PT, R9, 0x4b00, PT ;  /* 0x00004b000900780c */ /* 0x000fc60003f06270 */
[----:B------:R-:W-:Y:S01]  /*00c0*/  IMAD.HI R8, R0, 0x1b4e81b5, RZ ;  /* 0x1b4e81b500087827 */ /* 0x000fe200078e02ff */
[----:B------:R-:W-:-:S03]  /*00d0*/  SHF.R.U32.HI R5, RZ, 0x1f, R4 ;  /* 0x0000001fff057819 */ /* 0x000fc60000011604 */
[----:B----4-:R-:W-:Y:S01]  /*00e0*/  IMAD.WIDE R2, R9, 0x4, R2 ;  /* 0x0000000409027825 */ /* 0x010fe200078e0202 */
[----:B------:R-:W-:Y:S02]  /*00f0*/  SHF.R.U32.HI R11, RZ, 0x1f, R8 ;  /* 0x0000001fff0b7819 */ /* 0x000fe40000011608 */
[----:B------:R-:W-:Y:S02]  /*0100*/  LEA.HI.SX32 R4, R4, R5, 0x1d ;  /* 0x0000000504047211 */ /* 0x000fe400078feaff */
[----:B------:R-:W-:-:S03]  /*0110*/  LEA.HI.SX32 R11, R8, R11, 0x1d ;  /* 0x0000000b080b7211 */ /* 0x000fc600078feaff */
[----:B------:R-:W-:Y:S01]  /*0120*/  IMAD R5, R4, -0x4b, R9 ;  /* 0xffffffb504057824 */ /* 0x000fe200078e0209 */
[----:B------:R-:W-:Y:S01]  /*0130*/  CS2R R8, SRZ ;  /* 0x0000000000087805 */ /* 0x000fe2000001ff00 */
[----:B------:R-:W-:Y:S01]  /*0140*/  IMAD R11, R11, -0x4b, R0 ;  /* 0xffffffb50b0b7824 */ /* 0x000fe200078e0200 */
[----:B------:R-:W-:Y:S01]  /*0150*/  MOV R0, RZ ;  /* 0x000000ff00007202 */ /* 0x000fe20000000f00 */
[----:B--2---:R-:W-:-:S03]  /*0160*/  IMAD.WIDE R4, R5, 0x4, R6 ;  /* 0x0000000405047825 */ /* 0x004fc600078e0206 */
[----:B------:R-:W2:Y:S01]  /*0170*/  @!P0 LDG.E.64 R8, desc[UR4][R2.64] ;  /* 0x0000000402088981 */ /* 0x000ea2000c1e1b00 */
[----:B------:R-:W-:Y:S01]  /*0180*/  IMAD.WIDE R6, R11, 0x4, R6 ;  /* 0x000000040b067825 */ /* 0x000fe200078e0206 */
[----:B------:R-:W-:-:S04]  /*0190*/  HFMA2.MMA R11, -RZ, RZ, 0, 0 ;  /* 0x00000000ff0b7435 */ /* 0x000fc800000001ff */
[----:B------:R-:W2:Y:S06]  /*01a0*/  @!P0 LDG.E.EL R0, desc[UR4][R6.64] ;  /* 0x0000000406008981 */ /* 0x000eac000c2e1900 */
[----:B------:R-:W3:Y:S01]  /*01b0*/  @!P0 LDG.E.EL R11, desc[UR4][R4.64] ;  /* 0x00000004040b8981 */ /* 0x000ee2000c2e1900 */
[----:B--2---:R-:W-:Y:S01]  /*01c0*/  FADD R9, R0, R9 ;  /* 0x0000000900097221 */ /* 0x004fe20000000000 */
[----:B---3--:R-:W-:Y:S01]  /*01d0*/  FADD R8, R11, R8 ;  /* 0x000000080b087221 */ /* 0x008fe20000000000 */
[----:B------:R-:W-:Y:S06]  /*01e0*/  @P0 EXIT ;  /* 0x000000000000094d */ /* 0x000fec0003800000 */
[----:B------:R-:W-:Y:S01]  /*01f0*/  STG.E.64 desc[UR4][R2.64], R8 ;  /* 0x0000000802007986 */ /* 0x000fe2000c101b04 */
[----:B------:R-:W-:Y:S05]  /*0200*/  EXIT ;  /* 0x000000000000794d */ /* 0x000fea0003800000 */
.L_x_0:
[----:B------:R-:W-:-:S00]  /*0210*/  BRA `(.L_x_0) ;  /* 0xfffffffc00fc7947 */ /* 0x000fc0000383ffff */
[----:B------:R-:W-:-:S00]  /*0220*/  NOP ;  /* 0x0000000000007918 */ /* 0x000fc00000000000 */
        /* <DEDUP_REMOVED lines=13> */
.L_x_1:


//--------------------- .nv.constant0.triton_poi_fused_convolution_97 --------------------------
	.section	.nv.constant0.triton_poi_fused_convolution_97,"a",@progbits
	.sectionflags	@""
	.align	4
.nv.constant0.triton_poi_fused_convolution_97:
	.zero		548
